	.headerflags	@"EF_CUDA_TEXMODE_UNIFIED EF_CUDA_64BIT_ADDRESS EF_CUDA_ACCELERATORS EF_CUDA_SM90 EF_CUDA_VIRTUAL_SM(EF_CUDA_SM90)"
	.elftype	@"ET_EXEC"


//--------------------- .nv.info                  --------------------------
	.section	.nv.info,"",@"SHT_CUDA_INFO"
	.align	4


	//----- nvinfo : EIATTR_REGCOUNT
	.align		4
        /*0000*/ 	.byte	0x04, 0x2f
        /*0002*/ 	.short	(.L_1 - .L_0)
	.align		4
.L_0:
        /*0004*/ 	.word	index@(triton_mm)
        /*0008*/ 	.word	0x00000072


	//----- nvinfo : EIATTR_MIN_STACK_SIZE
	.align		4
.L_1:
        /*000c*/ 	.byte	0x04, 0x12
        /*000e*/ 	.short	(.L_3 - .L_2)
	.align		4
.L_2:
        /*0010*/ 	.word	index@(triton_mm)
        /*0014*/ 	.word	0x00000000


	//----- nvinfo : EIATTR_FRAME_SIZE
	.align		4
.L_3:
        /*0018*/ 	.byte	0x04, 0x11
        /*001a*/ 	.short	(.L_5 - .L_4)
	.align		4
.L_4:
        /*001c*/ 	.word	index@(triton_mm)
        /*0020*/ 	.word	0x00000000


	//----- nvinfo : EIATTR_MIN_STACK_SIZE
	.align		4
.L_5:
        /*0024*/ 	.byte	0x04, 0x12
        /*0026*/ 	.short	(.L_7 - .L_6)
	.align		4
.L_6:
        /*0028*/ 	.word	index@(triton_mm)
        /*002c*/ 	.word	0x00000000
.L_7:


//--------------------- .nv.info.triton_mm        --------------------------
	.section	.nv.info.triton_mm,"",@"SHT_CUDA_INFO"
	.sectionflags	@""
	.align	4


	//----- nvinfo : EIATTR_CUDA_API_VERSION
	.align		4
        /*0000*/ 	.byte	0x04, 0x37
        /*0002*/ 	.short	(.L_9 - .L_8)
.L_8:
        /*0004*/ 	.word	0x0000007c


	//----- nvinfo : EIATTR_KPARAM_INFO
	.align		4
.L_9:
        /*0008*/ 	.byte	0x04, 0x17
        /*000a*/ 	.short	(.L_11 - .L_10)
.L_10:
        /*000c*/ 	.word	0x00000000
        /*0010*/ 	.short	0x0003
        /*0012*/ 	.short	0x0018
        /*0014*/ 	.byte	0x00, 0xf0, 0x11, 0x00


	//----- nvinfo : EIATTR_KPARAM_INFO
	.align		4
.L_11:
        /*0018*/ 	.byte	0x04, 0x17
        /*001a*/ 	.short	(.L_13 - .L_12)
.L_12:
        /*001c*/ 	.word	0x00000000
        /*0020*/ 	.short	0x0002
        /*0022*/ 	.short	0x0010
        /*0024*/ 	.byte	0x00, 0xf0, 0x21, 0x00


	//----- nvinfo : EIATTR_KPARAM_INFO
	.align		4
.L_13:
        /*0028*/ 	.byte	0x04, 0x17
        /*002a*/ 	.short	(.L_15 - .L_14)
.L_14:
        /*002c*/ 	.word	0x00000000
        /*0030*/ 	.short	0x0001
        /*0032*/ 	.short	0x0008
        /*0034*/ 	.byte	0x00, 0xf0, 0x21, 0x00


	//----- nvinfo : EIATTR_KPARAM_INFO
	.align		4
.L_15:
        /*0038*/ 	.byte	0x04, 0x17
        /*003a*/ 	.short	(.L_17 - .L_16)
.L_16:
        /*003c*/ 	.word	0x00000000
        /*0040*/ 	.short	0x0000
        /*0042*/ 	.short	0x0000
        /*0044*/ 	.byte	0x00, 0xf0, 0x21, 0x00


	//----- nvinfo : EIATTR_SPARSE_MMA_MASK
	.align		4
.L_17:
        /*0048*/ 	.byte	0x03, 0x50
        /*004a*/ 	.short	0x0000


	//----- nvinfo : EIATTR_MAXREG_COUNT
	.align		4
        /*004c*/ 	.byte	0x03, 0x1b
        /*004e*/ 	.short	0x00ff


	//----- nvinfo : EIATTR_COOP_GROUP_MASK_REGIDS
	.align		4
        /*0050*/ 	.byte	0x04, 0x29
        /*0052*/ 	.short	(.L_19 - .L_18)


	//   ....[0]....
.L_18:
        /*0054*/ 	.word	0xffffffff


	//----- nvinfo : EIATTR_COOP_GROUP_INSTR_OFFSETS
	.align		4
.L_19:
        /*0058*/ 	.byte	0x04, 0x28
        /*005a*/ 	.short	(.L_21 - .L_20)


	//   ....[0]....
.L_20:
        /*005c*/ 	.word	0x000011f0


	//----- nvinfo : EIATTR_EXIT_INSTR_OFFSETS
	.align		4
.L_21:
        /*0060*/ 	.byte	0x04, 0x1c
        /*0062*/ 	.short	(.L_23 - .L_22)


	//   ....[0]....
.L_22:
        /*0064*/ 	.word	0x00000040


	//   ....[1]....
        /*0068*/ 	.word	0x00001da0


	//   ....[2]....
        /*006c*/ 	.word	0x00001df0


	//----- nvinfo : EIATTR_MAX_THREADS
	.align		4
.L_23:
        /*0070*/ 	.byte	0x04, 0x05
        /*0072*/ 	.short	(.L_25 - .L_24)
.L_24:
        /*0074*/ 	.word	0x00000100
        /*0078*/ 	.word	0x00000001
        /*007c*/ 	.word	0x00000001


	//----- nvinfo : EIATTR_CBANK_PARAM_SIZE
	.align		4
.L_25:
        /*0080*/ 	.byte	0x03, 0x19
        /*0082*/ 	.short	0x001c


	//----- nvinfo : EIATTR_PARAM_CBANK
	.align		4
        /*0084*/ 	.byte	0x04, 0x0a
        /*0086*/ 	.short	(.L_27 - .L_26)
	.align		4
.L_26:
        /*0088*/ 	.word	index@(.nv.constant0.triton_mm)
        /*008c*/ 	.short	0x0210
        /*008e*/ 	.short	0x001c


	//----- nvinfo : EIATTR_SW_WAR
	.align		4
.L_27:
        /*0090*/ 	.byte	0x04, 0x36
        /*0092*/ 	.short	(.L_29 - .L_28)
.L_28:
        /*0094*/ 	.word	0x00000008
.L_29:


//--------------------- .nv.callgraph             --------------------------
	.section	.nv.callgraph,"",@"SHT_CUDA_CALLGRAPH"
	.align	4
	.sectionentsize	8
	.align		4
        /*0000*/ 	.word	0x00000000
	.align		4
        /*0004*/ 	.word	0xffffffff
	.align		4
        /*0008*/ 	.word	0x00000000
	.align		4
        /*000c*/ 	.word	0xfffffffe
	.align		4
        /*0010*/ 	.word	0x00000000
	.align		4
        /*0014*/ 	.word	0xfffffffd
	.align		4
        /*0018*/ 	.word	0x00000000
	.align		4
        /*001c*/ 	.word	0xfffffffc


//--------------------- .text.triton_mm           --------------------------
	.section	.text.triton_mm,"ax",@progbits
	.sectionflags	@"SHF_BARRIERS=1"
	.align	128
        .global         triton_mm
        .type           triton_mm,@function
        .size           triton_mm,(.L_x_2 - triton_mm)
        .other          triton_mm,@"STO_CUDA_ENTRY STV_DEFAULT"
triton_mm:
.text.triton_mm:
[----:B------:R-:W1:Y:S02]  /*0000*/  LDC R1, c[0x0][0x28] ;  /* 0x00000a00ff017b82 */ /* 0x000e640000000800 */
[----:B------:R-:W2:Y:S02]  /*0010*/  LDC R0, c[0x0][0x228] ;  /* 0x00008a00ff007b82 */ /* 0x000ea40000000800 */
[----:B--2---:R-:W-:-:S05]  /*0020*/  IMAD R2, R0, 0xc00, RZ ;  /* 0x00000c0000027824 */ /* 0x004fca00078e02ff */
[----:B------:R-:W-:-:S13]  /*0030*/  ISETP.NE.AND P0, PT, R2, RZ, PT ;  /* 0x000000ff0200720c */ /* 0x000fda0003f05270 */
[----:B------:R-:W-:Y:S05]  /*0040*/  @!P0 EXIT ;  /* 0x000000000000894d */ /* 0x000fea0003800000 */
[----:B------:R-:W2:Y:S01]  /*0050*/  S2R R12, SR_CTAID.X ;  /* 0x00000000000c7919 */ /* 0x000ea20000002500 */
[----:B------:R-:W-:Y:S01]  /*0060*/  VIADD R2, R0, 0x7f ;  /* 0x0000007f00027836 */ /* 0x000fe20000000000 */
[----:B------:R-:W-:Y:S01]  /*0070*/  IABS R20, R0 ;  /* 0x0000000000147213 */ /* 0x000fe20000000000 */
[----:B------:R-:W3:Y:S01]  /*0080*/  S2UR UR14, SR_CgaCtaId ;  /* 0x00000000000e79c3 */ /* 0x000ee20000008800 */
[----:B------:R-:W-:Y:S01]  /*0090*/  UMOV UR4, 0x400 ;  /* 0x0000040000047882 */ /* 0x000fe20000000000 */
[----:B------:R-:W-:Y:S01]  /*00a0*/  ULDC.64 UR18, c[0x0][0x208] ;  /* 0x0000820000127ab9 */ /* 0x000fe20000000a00 */
[----:B------:R-:W-:Y:S01]  /*00b0*/  SHF.R.S32.HI R3, RZ, 0x1f, R2 ;  /* 0x0000001fff037819 */ /* 0x000fe20000011402 */
[----:B------:R-:W4:Y:S01]  /*00c0*/  I2F.RP R10, R20 ;  /* 0x00000014000a7306 */ /* 0x000f220000209400 */
[----:B------:R-:W-:Y:S02]  /*00d0*/  CS2R R38, SRZ ;  /* 0x0000000000267805 */ /* 0x000fe4000001ff00 */
[----:B------:R-:W-:-:S02]  /*00e0*/  CS2R R40, SRZ ;  /* 0x0000000000287805 */ /* 0x000fc4000001ff00 */
[----:B------:R-:W-:Y:S01]  /*00f0*/  LEA.HI R3, R3, R2, RZ, 0x7 ;  /* 0x0000000203037211 */ /* 0x000fe200078f38ff */
[----:B------:R-:W5:Y:S01]  /*0100*/  LDC.64 R32, c[0x0][0x218] ;  /* 0x00008600ff207b82 */ /* 0x000f620000000a00 */
[----:B------:R-:W-:Y:S02]  /*0110*/  CS2R R42, SRZ ;  /* 0x00000000002a7805 */ /* 0x000fe4000001ff00 */
[----:B------:R-:W-:Y:S02]  /*0120*/  CS2R R44, SRZ ;  /* 0x00000000002c7805 */ /* 0x000fe4000001ff00 */
[----:B------:R-:W-:Y:S02]  /*0130*/  CS2R R46, SRZ ;  /* 0x00000000002e7805 */ /* 0x000fe4000001ff00 */
[----:B------:R-:W-:Y:S02]  /*0140*/  CS2R R48, SRZ ;  /* 0x0000000000307805 */ /* 0x000fe4000001ff00 */
[----:B------:R-:W-:-:S02]  /*0150*/  CS2R R50, SRZ ;  /* 0x0000000000327805 */ /* 0x000fc4000001ff00 */
[----:B------:R-:W-:Y:S02]  /*0160*/  CS2R R52, SRZ ;  /* 0x0000000000347805 */ /* 0x000fe4000001ff00 */
[----:B------:R-:W-:Y:S02]  /*0170*/  CS2R R54, SRZ ;  /* 0x0000000000367805 */ /* 0x000fe4000001ff00 */
[----:B------:R-:W-:Y:S02]  /*0180*/  CS2R R56, SRZ ;  /* 0x0000000000387805 */ /* 0x000fe4000001ff00 */
[----:B------:R-:W-:Y:S02]  /*0190*/  CS2R R58, SRZ ;  /* 0x00000000003a7805 */ /* 0x000fe4000001ff00 */
[----:B------:R-:W-:Y:S01]  /*01a0*/  CS2R R60, SRZ ;  /* 0x00000000003c7805 */ /* 0x000fe2000001ff00 */
[----:B----4-:R-:W-:Y:S01]  /*01b0*/  MUFU.RCP R10, R10 ;  /* 0x0000000a000a7308 */ /* 0x010fe20000001000 */
[----:B------:R-:W-:-:S02]  /*01c0*/  CS2R R62, SRZ ;  /* 0x00000000003e7805 */ /* 0x000fc4000001ff00 */
[----:B------:R-:W-:Y:S02]  /*01d0*/  CS2R R64, SRZ ;  /* 0x0000000000407805 */ /* 0x000fe4000001ff00 */
[----:B------:R-:W-:Y:S02]  /*01e0*/  CS2R R66, SRZ ;  /* 0x0000000000427805 */ /* 0x000fe4000001ff00 */
[----:B------:R-:W-:Y:S01]  /*01f0*/  CS2R R68, SRZ ;  /* 0x0000000000447805 */ /* 0x000fe2000001ff00 */
[----:B---3--:R-:W-:Y:S01]  /*0200*/  UPRMT UR14, UR14, 0x654, UR4 ;  /* 0x000006540e0e7896 */ /* 0x008fe20008000004 */
[----:B------:R-:W-:Y:S02]  /*0210*/  CS2R R70, SRZ ;  /* 0x0000000000467805 */ /* 0x000fe4000001ff00 */
[----:B------:R-:W-:Y:S02]  /*0220*/  CS2R R72, SRZ ;  /* 0x0000000000487805 */ /* 0x000fe4000001ff00 */
[----:B------:R-:W-:-:S02]  /*0230*/  CS2R R74, SRZ ;  /* 0x00000000004a7805 */ /* 0x000fc4000001ff00 */
[----:B------:R-:W-:Y:S01]  /*0240*/  CS2R R76, SRZ ;  /* 0x00000000004c7805 */ /* 0x000fe2000001ff00 */
[C---:B--2---:R-:W-:Y:S01]  /*0250*/  IMAD.HI R4, R12.reuse, 0x2aaaaaab, RZ ;  /* 0x2aaaaaab0c047827 */ /* 0x044fe200078e02ff */
[----:B------:R-:W-:Y:S02]  /*0260*/  ISETP.GE.AND P2, PT, R12, RZ, PT ;  /* 0x000000ff0c00720c */ /* 0x000fe40003f46270 */
[----:B------:R-:W-:Y:S02]  /*0270*/  CS2R R78, SRZ ;  /* 0x00000000004e7805 */ /* 0x000fe4000001ff00 */
[----:B------:R-:W-:Y:S02]  /*0280*/  CS2R R80, SRZ ;  /* 0x0000000000507805 */ /* 0x000fe4000001ff00 */
[----:B------:R-:W-:Y:S02]  /*0290*/  CS2R R82, SRZ ;  /* 0x0000000000527805 */ /* 0x000fe4000001ff00 */
[----:B------:R-:W-:-:S02]  /*02a0*/  SHF.R.U32.HI R5, RZ, 0x1f, R4 ;  /* 0x0000001fff057819 */ /* 0x000fc40000011604 */
[----:B------:R-:W-:Y:S02]  /*02b0*/  CS2R R84, SRZ ;  /* 0x0000000000547805 */ /* 0x000fe4000001ff00 */
[----:B------:R-:W-:Y:S01]  /*02c0*/  CS2R R86, SRZ ;  /* 0x0000000000567805 */ /* 0x000fe2000001ff00 */
[----:B------:R-:W-:Y:S01]  /*02d0*/  UMOV UR15, 0x3 ;  /* 0x00000003000f7882 */ /* 0x000fe20000000000 */
[----:B------:R-:W-:Y:S01]  /*02e0*/  LEA.HI.SX32 R5, R4, R5, 0x1b ;  /* 0x0000000504057211 */ /* 0x000fe200078fdaff */
[----:B------:R-:W-:Y:S01]  /*02f0*/  UMOV UR16, 0xffffffff ;  /* 0xffffffff00107882 */ /* 0x000fe20000000000 */
[----:B------:R-:W-:Y:S01]  /*0300*/  UMOV UR4, URZ ;  /* 0x0000003f00047c82 */ /* 0x000fe20008000000 */
[----:B------:R-:W-:Y:S02]  /*0310*/  UMOV UR5, URZ ;  /* 0x0000003f00057c82 */ /* 0x000fe40008000000 */
[C---:B------:R-:W-:Y:S02]  /*0320*/  IMAD.SHL.U32 R4, R5.reuse, 0x8, RZ ;  /* 0x0000000805047824 */ /* 0x040fe400078e00ff */
[----:B------:R-:W-:-:S03]  /*0330*/  IMAD R5, R5, -0xc0, R12 ;  /* 0xffffff4005057824 */ /* 0x000fc600078e020c */
[----:B------:R-:W-:Y:S02]  /*0340*/  LEA.HI.SX32 R3, R3, -R4, 0x19 ;  /* 0x8000000403037211 */ /* 0x000fe400078fcaff */
[----:B------:R-:W-:Y:S02]  /*0350*/  IABS R14, R5 ;  /* 0x00000005000e7213 */ /* 0x000fe40000000000 */
[----:B------:R-:W-:-:S04]  /*0360*/  VIMNMX R6, R3, 0x8, PT ;  /* 0x0000000803067848 */ /* 0x000fc80003fe0100 */
[-C--:B------:R-:W-:Y:S02]  /*0370*/  IABS R11, R6.reuse ;  /* 0x00000006000b7213 */ /* 0x080fe40000000000 */
[-C--:B------:R-:W-:Y:S02]  /*0380*/  LOP3.LUT R5, R5, R6.reuse, RZ, 0x3c, !PT ;  /* 0x0000000605057212 */ /* 0x080fe400078e3cff */
[----:B------:R-:W2:Y:S02]  /*0390*/  I2F.RP R7, R11 ;  /* 0x0000000b00077306 */ /* 0x000ea40000209400 */
[----:B------:R-:W-:Y:S02]  /*03a0*/  ISETP.GE.AND P4, PT, R5, RZ, PT ;  /* 0x000000ff0500720c */ /* 0x000fe40003f86270 */
[----:B------:R-:W-:-:S04]  /*03b0*/  LOP3.LUT R5, RZ, R6, RZ, 0x33, !PT ;  /* 0x00000006ff057212 */ /* 0x000fc800078e33ff */
[----:B--2---:R-:W2:Y:S02]  /*03c0*/  MUFU.RCP R7, R7 ;  /* 0x0000000700077308 */ /* 0x004ea40000001000 */
[----:B--2---:R-:W-:Y:S01]  /*03d0*/  VIADD R2, R7, 0xffffffe ;  /* 0x0ffffffe07027836 */ /* 0x004fe20000000000 */
[----:B------:R-:W-:-:S05]  /*03e0*/  IABS R7, R12 ;  /* 0x0000000c00077213 */ /* 0x000fca0000000000 */
[----:B------:R2:W3:Y:S02]  /*03f0*/  F2I.FTZ.U32.TRUNC.NTZ R3, R2 ;  /* 0x0000000200037305 */ /* 0x0004e4000021f000 */
[----:B--2---:R-:W-:Y:S02]  /*0400*/  IMAD.MOV.U32 R2, RZ, RZ, RZ ;  /* 0x000000ffff027224 */ /* 0x004fe400078e00ff */
[----:B---3--:R-:W-:-:S04]  /*0410*/  IMAD.MOV R8, RZ, RZ, -R3 ;  /* 0x000000ffff087224 */ /* 0x008fc800078e0a03 */
[----:B------:R-:W-:Y:S01]  /*0420*/  IMAD R9, R8, R11, RZ ;  /* 0x0000000b08097224 */ /* 0x000fe200078e02ff */
[----:B------:R-:W-:-:S03]  /*0430*/  IABS R8, R6 ;  /* 0x0000000600087213 */ /* 0x000fc60000000000 */
[----:B------:R-:W-:-:S04]  /*0440*/  IMAD.HI.U32 R3, R3, R9, R2 ;  /* 0x0000000903037227 */ /* 0x000fc800078e0002 */
[----:B------:R-:W-:Y:S02]  /*0450*/  IMAD.MOV R9, RZ, RZ, -R8 ;  /* 0x000000ffff097224 */ /* 0x000fe400078e0a08 */
[----:B------:R-:W-:-:S04]  /*0460*/  IMAD.HI.U32 R2, R3, R7, RZ ;  /* 0x0000000703027227 */ /* 0x000fc800078e00ff */
[-C--:B------:R-:W-:Y:S02]  /*0470*/  IMAD R2, R2, R9.reuse, R7 ;  /* 0x0000000902027224 */ /* 0x080fe400078e0207 */
[----:B------:R-:W-:Y:S01]  /*0480*/  IMAD.HI.U32 R8, R3, R14, RZ ;  /* 0x0000000e03087227 */ /* 0x000fe200078e00ff */
[----:B------:R-:W2:Y:S02]  /*0490*/  S2R R7, SR_TID.X ;  /* 0x0000000000077919 */ /* 0x000ea40000002100 */
[----:B------:R-:W-:Y:S01]  /*04a0*/  ISETP.GT.U32.AND P0, PT, R11, R2, PT ;  /* 0x000000020b00720c */ /* 0x000fe20003f04070 */
[----:B------:R-:W-:Y:S02]  /*04b0*/  IMAD R9, R8, R9, R14 ;  /* 0x0000000908097224 */ /* 0x000fe400078e020e */
[----:B------:R-:W-:-:S03]  /*04c0*/  VIADD R3, R10, 0xffffffe ;  /* 0x0ffffffe0a037836 */ /* 0x000fc60000000000 */
[----:B------:R-:W-:-:S03]  /*04d0*/  ISETP.GT.U32.AND P3, PT, R11, R9, PT ;  /* 0x000000090b00720c */ /* 0x000fc60003f64070 */
[----:B------:R-:W3:Y:S04]  /*04e0*/  F2I.FTZ.U32.TRUNC.NTZ R3, R3 ;  /* 0x0000000300037305 */ /* 0x000ee8000021f000 */
[----:B------:R-:W-:-:S05]  /*04f0*/  @!P0 IMAD.IADD R2, R2, 0x1, -R11 ;  /* 0x0000000102028824 */ /* 0x000fca00078e0a0b */
[----:B------:R-:W-:Y:S01]  /*0500*/  ISETP.GT.U32.AND P0, PT, R11, R2, PT ;  /* 0x000000020b00720c */ /* 0x000fe20003f04070 */
[----:B------:R-:W-:Y:S02]  /*0510*/  @!P3 IMAD.IADD R9, R9, 0x1, -R11 ;  /* 0x000000010909b824 */ /* 0x000fe400078e0a0b */
[----:B------:R-:W-:-:S03]  /*0520*/  @!P3 VIADD R8, R8, 0x1 ;  /* 0x000000010808b836 */ /* 0x000fc60000000000 */
[----:B------:R-:W-:Y:S02]  /*0530*/  ISETP.GE.U32.AND P1, PT, R9, R11, PT ;  /* 0x0000000b0900720c */ /* 0x000fe40003f26070 */
[----:B--2---:R-:W-:-:S05]  /*0540*/  SHF.R.U32.HI R10, RZ, 0x3, R7 ;  /* 0x00000003ff0a7819 */ /* 0x004fca0000011607 */
[----:B------:R-:W-:Y:S01]  /*0550*/  @!P0 IMAD.IADD R2, R2, 0x1, -R11 ;  /* 0x0000000102028824 */ /* 0x000fe200078e0a0b */
[----:B------:R-:W-:Y:S01]  /*0560*/  ISETP.NE.AND P0, PT, R6, RZ, PT ;  /* 0x000000ff0600720c */ /* 0x000fe20003f05270 */
[----:B---3--:R-:W-:Y:S01]  /*0570*/  IMAD.MOV R11, RZ, RZ, -R3 ;  /* 0x000000ffff0b7224 */ /* 0x008fe200078e0a03 */
[----:B------:R-:W-:Y:S01]  /*0580*/  SGXT.U32 R10, R10, 0x5 ;  /* 0x000000050a0a781a */ /* 0x000fe20000000000 */
[----:B------:R-:W-:Y:S01]  /*0590*/  @!P2 IMAD.MOV R2, RZ, RZ, -R2 ;  /* 0x000000ffff02a224 */ /* 0x000fe200078e0a02 */
[--C-:B------:R-:W-:Y:S01]  /*05a0*/  SHF.R.U32.HI R99, RZ, 0x4, R7.reuse ;  /* 0x00000004ff637819 */ /* 0x100fe20000011607 */
[----:B------:R-:W-:Y:S01]  /*05b0*/  @P1 VIADD R8, R8, 0x1 ;  /* 0x0000000108081836 */ /* 0x000fe20000000000 */
[--C-:B------:R-:W-:Y:S01]  /*05c0*/  SHF.R.U32.HI R98, RZ, 0x5, R7.reuse ;  /* 0x00000005ff627819 */ /* 0x100fe20000011607 */
[----:B------:R-:W-:Y:S01]  /*05d0*/  IMAD R11, R11, R20, RZ ;  /* 0x000000140b0b7224 */ /* 0x000fe200078e02ff */
[----:B------:R-:W-:Y:S01]  /*05e0*/  SEL R9, R5, R2, !P0 ;  /* 0x0000000205097207 */ /* 0x000fe20004000000 */
[----:B------:R-:W-:Y:S01]  /*05f0*/  @!P4 IMAD.MOV R8, RZ, RZ, -R8 ;  /* 0x000000ffff08c224 */ /* 0x000fe200078e0a08 */
[----:B------:R-:W-:-:S02]  /*0600*/  SHF.R.U32.HI R2, RZ, 0x4, R7 ;  /* 0x00000004ff027819 */ /* 0x000fc40000011607 */
[----:B------:R-:W-:Y:S01]  /*0610*/  SGXT.U32 R99, R99, 0x1 ;  /* 0x000000016363781a */ /* 0x000fe20000000000 */
[----:B------:R-:W-:Y:S01]  /*0620*/  IMAD.IADD R4, R4, 0x1, R9 ;  /* 0x0000000104047824 */ /* 0x000fe200078e0209 */
[----:B------:R-:W-:Y:S01]  /*0630*/  SGXT.U32 R9, R2, 0x4 ;  /* 0x000000040209781a */ /* 0x000fe20000000000 */
[----:B------:R-:W-:Y:S01]  /*0640*/  IMAD.MOV.U32 R2, RZ, RZ, RZ ;  /* 0x000000ffff027224 */ /* 0x000fe200078e00ff */
[----:B------:R-:W-:Y:S01]  /*0650*/  SEL R5, R5, R8, !P0 ;  /* 0x0000000805057207 */ /* 0x000fe20004000000 */
[----:B------:R-:W-:Y:S01]  /*0660*/  IMAD.SHL.U32 R4, R4, 0x80, RZ ;  /* 0x0000008004047824 */ /* 0x000fe200078e00ff */
[----:B------:R-:W-:Y:S01]  /*0670*/  LOP3.LUT R111, R98, 0x7fffffc, RZ, 0xc0, !PT ;  /* 0x07fffffc626f7812 */ /* 0x000fe200078ec0ff */
[----:B------:R-:W-:-:S03]  /*0680*/  IMAD.HI.U32 R2, R3, R11, R2 ;  /* 0x0000000b03027227 */ /* 0x000fc600078e0002 */
[C---:B------:R-:W-:Y:S01]  /*0690*/  LOP3.LUT R6, R4.reuse, R10, RZ, 0xfc, !PT ;  /* 0x0000000a04067212 */ /* 0x040fe200078efcff */
[----:B------:R-:W-:Y:S01]  /*06a0*/  IMAD.SHL.U32 R5, R5, 0x80, RZ ;  /* 0x0000008005057824 */ /* 0x000fe200078e00ff */
[----:B------:R-:W-:Y:S02]  /*06b0*/  LOP3.LUT R3, R4, R9, RZ, 0xfc, !PT ;  /* 0x0000000904037212 */ /* 0x000fe400078efcff */
[----:B------:R-:W-:Y:S02]  /*06c0*/  IABS R11, R6 ;  /* 0x00000006000b7213 */ /* 0x000fe40000000000 */
[----:B------:R-:W-:Y:S02]  /*06d0*/  LOP3.LUT R8, R4, 0x20, R10, 0xfe, !PT ;  /* 0x0000002004087812 */ /* 0x000fe400078efe0a */
[----:B------:R-:W-:Y:S02]  /*06e0*/  LOP3.LUT R12, R4, 0x40, R10, 0xfe, !PT ;  /* 0x00000040040c7812 */ /* 0x000fe400078efe0a */
[----:B------:R-:W-:Y:S01]  /*06f0*/  LOP3.LUT R22, R4, 0x60, R10, 0xfe, !PT ;  /* 0x0000006004167812 */ /* 0x000fe200078efe0a */
[----:B------:R-:W-:Y:S01]  /*0700*/  IMAD.HI.U32 R4, R2, R11, RZ ;  /* 0x0000000b02047227 */ /* 0x000fe200078e00ff */
[----:B------:R-:W-:-:S02]  /*0710*/  IABS R13, R8 ;  /* 0x00000008000d7213 */ /* 0x000fc40000000000 */
[----:B------:R-:W-:Y:S01]  /*0720*/  IABS R15, R12 ;  /* 0x0000000c000f7213 */ /* 0x000fe20000000000 */
[----:B------:R-:W-:Y:S01]  /*0730*/  IMAD.MOV R9, RZ, RZ, -R4 ;  /* 0x000000ffff097224 */ /* 0x000fe200078e0a04 */
[----:B------:R-:W-:Y:S02]  /*0740*/  IABS R17, R22 ;  /* 0x0000001600117213 */ /* 0x000fe40000000000 */
[----:B------:R-:W-:Y:S01]  /*0750*/  ISETP.GE.AND P0, PT, R6, RZ, PT ;  /* 0x000000ff0600720c */ /* 0x000fe20003f06270 */
[----:B------:R-:W-:Y:S01]  /*0760*/  IMAD R11, R20, R9, R11 ;  /* 0x00000009140b7224 */ /* 0x000fe200078e020b */
[----:B------:R-:W-:Y:S01]  /*0770*/  ISETP.GE.AND P2, PT, R8, RZ, PT ;  /* 0x000000ff0800720c */ /* 0x000fe20003f46270 */
[----:B------:R-:W-:Y:S01]  /*0780*/  IMAD.HI.U32 R6, R2, R13, RZ ;  /* 0x0000000d02067227 */ /* 0x000fe200078e00ff */
[----:B------:R-:W-:Y:S02]  /*0790*/  ISETP.GE.AND P1, PT, R12, RZ, PT ;  /* 0x000000ff0c00720c */ /* 0x000fe40003f26270 */
[----:B------:R-:W-:Y:S01]  /*07a0*/  ISETP.GT.U32.AND P6, PT, R20, R11, PT ;  /* 0x0000000b1400720c */ /* 0x000fe20003fc4070 */
[----:B------:R-:W-:Y:S01]  /*07b0*/  IMAD.HI.U32 R8, R2, R15, RZ ;  /* 0x0000000f02087227 */ /* 0x000fe200078e00ff */
[----:B------:R-:W-:-:S02]  /*07c0*/  LOP3.LUT R25, R5, 0x40, R10, 0xfe, !PT ;  /* 0x0000004005197812 */ /* 0x000fc400078efe0a */
[----:B------:R-:W-:Y:S01]  /*07d0*/  LOP3.LUT R26, R5, 0x20, R10, 0xfe, !PT ;  /* 0x00000020051a7812 */ /* 0x000fe200078efe0a */
[----:B------:R-:W-:Y:S01]  /*07e0*/  IMAD.HI.U32 R4, R2, R17, RZ ;  /* 0x0000001102047227 */ /* 0x000fe200078e00ff */
[----:B------:R-:W-:Y:S02]  /*07f0*/  LOP3.LUT R27, R5, 0x60, R10, 0xfe, !PT ;  /* 0x00000060051b7812 */ /* 0x000fe400078efe0a */
[----:B------:R-:W-:Y:S01]  /*0800*/  LOP3.LUT R24, R5, R10, RZ, 0xfc, !PT ;  /* 0x0000000a05187212 */ /* 0x000fe200078efcff */
[----:B------:R-:W-:Y:S02]  /*0810*/  IMAD.MOV R6, RZ, RZ, -R6 ;  /* 0x000000ffff067224 */ /* 0x000fe400078e0a06 */
[----:B------:R-:W-:Y:S02]  /*0820*/  IMAD.MOV R8, RZ, RZ, -R8 ;  /* 0x000000ffff087224 */ /* 0x000fe400078e0a08 */
[----:B------:R-:W-:Y:S01]  /*0830*/  IMAD.MOV R12, RZ, RZ, -R4 ;  /* 0x000000ffff0c7224 */ /* 0x000fe200078e0a04 */
[----:B------:R-:W-:Y:S01]  /*0840*/  LOP3.LUT R4, R10, 0x20, RZ, 0xfc, !PT ;  /* 0x000000200a047812 */ /* 0x000fe200078efcff */
[----:B------:R-:W-:Y:S01]  /*0850*/  IMAD R13, R20, R6, R13 ;  /* 0x00000006140d7224 */ /* 0x000fe200078e020d */
[----:B------:R-:W-:Y:S01]  /*0860*/  LOP3.LUT R6, R10, 0x40, RZ, 0xfc, !PT ;  /* 0x000000400a067812 */ /* 0x000fe200078efcff */
[----:B------:R-:W-:Y:S01]  /*0870*/  IMAD R14, R20, R8, R15 ;  /* 0x00000008140e7224 */ /* 0x000fe200078e020f */
[----:B------:R-:W-:Y:S01]  /*0880*/  LOP3.LUT R8, R10, 0x60, RZ, 0xfc, !PT ;  /* 0x000000600a087812 */ /* 0x000fe200078efcff */
[C---:B------:R-:W-:Y:S01]  /*0890*/  IMAD R15, R20.reuse, R12, R17 ;  /* 0x0000000c140f7224 */ /* 0x040fe200078e0211 */
[C---:B------:R-:W-:Y:S01]  /*08a0*/  ISETP.GT.U32.AND P3, PT, R20.reuse, R13, PT ;  /* 0x0000000d1400720c */ /* 0x040fe20003f64070 */
[----:B------:R-:W-:Y:S01]  /*08b0*/  @!P6 IMAD.IADD R11, R11, 0x1, -R20 ;  /* 0x000000010b0be824 */ /* 0x000fe200078e0a14 */
[C---:B------:R-:W-:Y:S01]  /*08c0*/  ISETP.GT.U32.AND P4, PT, R20.reuse, R14, PT ;  /* 0x0000000e1400720c */ /* 0x040fe20003f84070 */
[----:B------:R-:W-:Y:S01]  /*08d0*/  IMAD.HI R16, R25, 0x2aaaaaab, RZ ;  /* 0x2aaaaaab19107827 */ /* 0x000fe200078e02ff */
[----:B------:R-:W-:-:S02]  /*08e0*/  ISETP.GT.U32.AND P5, PT, R20, R15, PT ;  /* 0x0000000f1400720c */ /* 0x000fc40003fa4070 */
[----:B------:R-:W-:Y:S01]  /*08f0*/  ISETP.GT.U32.AND P6, PT, R20, R11, PT ;  /* 0x0000000b1400720c */ /* 0x000fe20003fc4070 */
[----:B------:R-:W-:Y:S01]  /*0900*/  IMAD.HI R12, R26, 0x2aaaaaab, RZ ;  /* 0x2aaaaaab1a0c7827 */ /* 0x000fe200078e02ff */
[----:B------:R-:W-:-:S03]  /*0910*/  SHF.R.U32.HI R21, RZ, 0x1f, R16 ;  /* 0x0000001fff157819 */ /* 0x000fc60000011610 */
[----:B------:R-:W-:Y:S01]  /*0920*/  IMAD.HI R18, R27, 0x2aaaaaab, RZ ;  /* 0x2aaaaaab1b127827 */ /* 0x000fe200078e02ff */
[----:B------:R-:W-:Y:S02]  /*0930*/  SHF.R.U32.HI R19, RZ, 0x1f, R12 ;  /* 0x0000001fff137819 */ /* 0x000fe4000001160c */
[----:B------:R-:W-:Y:S01]  /*0940*/  LEA.HI R16, R16, R21, RZ, 0x17 ;  /* 0x0000001510107211 */ /* 0x000fe200078fb8ff */
[----:B------:R-:W-:Y:S01]  /*0950*/  @!P3 IMAD.IADD R13, R13, 0x1, -R20 ;  /* 0x000000010d0db824 */ /* 0x000fe200078e0a14 */
[----:B------:R-:W-:Y:S01]  /*0960*/  SHF.R.U32.HI R23, RZ, 0x1f, R18 ;  /* 0x0000001fff177819 */ /* 0x000fe20000011612 */
[--C-:B------:R-:W-:Y:S01]  /*0970*/  @!P4 IMAD.IADD R14, R14, 0x1, -R20.reuse ;  /* 0x000000010e0ec824 */ /* 0x100fe200078e0a14 */
[----:B------:R-:W-:Y:S01]  /*0980*/  LEA.HI R19, R12, R19, RZ, 0x17 ;  /* 0x000000130c137211 */ /* 0x000fe200078fb8ff */
[----:B------:R-:W-:Y:S01]  /*0990*/  IMAD.SHL.U32 R2, R7, 0x8, RZ ;  /* 0x0000000807027824 */ /* 0x000fe200078e00ff */
[----:B------:R-:W-:Y:S01]  /*09a0*/  LEA.HI R18, R18, R23, RZ, 0x17 ;  /* 0x0000001712127211 */ /* 0x000fe200078fb8ff */
[--C-:B------:R-:W-:Y:S01]  /*09b0*/  @!P5 IMAD.IADD R15, R15, 0x1, -R20.reuse ;  /* 0x000000010f0fd824 */ /* 0x100fe200078e0a14 */
[C---:B------:R-:W-:Y:S01]  /*09c0*/  ISETP.GT.U32.AND P5, PT, R20.reuse, R13, PT ;  /* 0x0000000d1400720c */ /* 0x040fe20003fa4070 */
[----:B------:R-:W-:Y:S01]  /*09d0*/  @!P6 IMAD.IADD R11, R11, 0x1, -R20 ;  /* 0x000000010b0be824 */ /* 0x000fe200078e0a14 */
[----:B------:R-:W-:Y:S01]  /*09e0*/  ISETP.GT.U32.AND P4, PT, R20, R14, PT ;  /* 0x0000000e1400720c */ /* 0x000fe20003f84070 */
[----:B------:R-:W-:Y:S01]  /*09f0*/  IMAD R23, R16, -0xc00, R25 ;  /* 0xfffff40010177824 */ /* 0x000fe200078e0219 */
[----:B------:R-:W-:Y:S01]  /*0a00*/  LOP3.LUT R9, R2, 0x38, R7, 0x48, !PT ;  /* 0x0000003802097812 */ /* 0x000fe200078e4807 */
[----:B------:R-:W-:Y:S01]  /*0a10*/  IMAD R21, R19, -0xc00, R26 ;  /* 0xfffff40013157824 */ /* 0x000fe200078e021a */
[----:B------:R-:W-:Y:S01]  /*0a20*/  ISETP.GT.U32.AND P3, PT, R20, R15, PT ;  /* 0x0000000f1400720c */ /* 0x000fe20003f64070 */
[----:B------:R-:W-:Y:S01]  /*0a30*/  IMAD R25, R18, -0xc00, R27 ;  /* 0xfffff40012197824 */ /* 0x000fe200078e021b */
[----:B------:R-:W-:Y:S01]  /*0a40*/  ISETP.GE.AND P6, PT, R22, RZ, PT ;  /* 0x000000ff1600720c */ /* 0x000fe20003fc6270 */
[--C-:B------:R-:W-:Y:S01]  /*0a50*/  IMAD R4, R4, 0x40, R9.reuse ;  /* 0x0000004004047824 */ /* 0x100fe200078e0209 */
[----:B------:R-:W2:Y:S01]  /*0a60*/  LDC.64 R18, c[0x0][0x210] ;  /* 0x00008400ff127b82 */ /* 0x000ea20000000a00 */
[--C-:B------:R-:W-:Y:S01]  /*0a70*/  IMAD R6, R6, 0x40, R9.reuse ;  /* 0x0000004006067824 */ /* 0x100fe200078e0209 */
[----:B------:R-:W-:Y:S01]  /*0a80*/  LOP3.LUT R12, RZ, R0, RZ, 0x33, !PT ;  /* 0x00000000ff0c7212 */ /* 0x000fe200078e33ff */
[----:B------:R-:W-:-:S02]  /*0a90*/  IMAD R8, R8, 0x40, R9 ;  /* 0x0000004008087824 */ /* 0x000fc400078e0209 */
[----:B------:R-:W-:Y:S02]  /*0aa0*/  IMAD R9, R10, 0x40, R9 ;  /* 0x000000400a097824 */ /* 0x000fe400078e0209 */
[----:B------:R-:W-:-:S04]  /*0ab0*/  IMAD.HI R10, R24, 0x2aaaaaab, RZ ;  /* 0x2aaaaaab180a7827 */ /* 0x000fc800078e02ff */
[----:B------:R-:W-:Y:S01]  /*0ac0*/  @!P5 IMAD.IADD R13, R13, 0x1, -R20 ;  /* 0x000000010d0dd824 */ /* 0x000fe200078e0a14 */
[----:B------:R-:W-:Y:S01]  /*0ad0*/  SHF.R.U32.HI R17, RZ, 0x1f, R10 ;  /* 0x0000001fff117819 */ /* 0x000fe2000001160a */
[--C-:B------:R-:W-:Y:S02]  /*0ae0*/  @!P4 IMAD.IADD R14, R14, 0x1, -R20.reuse ;  /* 0x000000010e0ec824 */ /* 0x100fe400078e0a14 */
[----:B------:R-:W-:Y:S01]  /*0af0*/  @!P3 IMAD.IADD R15, R15, 0x1, -R20 ;  /* 0x000000010f0fb824 */ /* 0x000fe200078e0a14 */
[----:B------:R-:W-:Y:S01]  /*0b00*/  LEA.HI R17, R10, R17, RZ, 0x17 ;  /* 0x000000110a117211 */ /* 0x000fe200078fb8ff */
[----:B------:R-:W-:Y:S01]  /*0b10*/  @!P0 IMAD.MOV R11, RZ, RZ, -R11 ;  /* 0x000000ffff0b8224 */ /* 0x000fe200078e0a0b */
[----:B------:R-:W-:Y:S01]  /*0b20*/  ISETP.NE.AND P3, PT, R0, RZ, PT ;  /* 0x000000ff0000720c */ /* 0x000fe20003f65270 */
[----:B------:R-:W-:Y:S01]  /*0b30*/  @!P2 IMAD.MOV R13, RZ, RZ, -R13 ;  /* 0x000000ffff0da224 */ /* 0x000fe200078e0a0d */
[----:B------:R-:W-:Y:S01]  /*0b40*/  LOP3.LUT R10, R2, 0x38, RZ, 0xc0, !PT ;  /* 0x00000038020a7812 */ /* 0x000fe200078ec0ff */
[----:B------:R-:W-:Y:S01]  /*0b50*/  @!P1 IMAD.MOV R14, RZ, RZ, -R14 ;  /* 0x000000ffff0e9224 */ /* 0x000fe200078e0a0e */
[C---:B------:R-:W-:Y:S01]  /*0b60*/  SEL R11, R12.reuse, R11, !P3 ;  /* 0x0000000b0c0b7207 */ /* 0x040fe20005800000 */
[----:B------:R-:W-:Y:S01]  /*0b70*/  @!P6 IMAD.MOV R15, RZ, RZ, -R15 ;  /* 0x000000ffff0fe224 */ /* 0x000fe200078e0a0f */
[C---:B------:R-:W-:Y:S01]  /*0b80*/  SEL R35, R12.reuse, R13, !P3 ;  /* 0x0000000d0c237207 */ /* 0x040fe20005800000 */
[----:B------:R-:W-:Y:S01]  /*0b90*/  IMAD R17, R17, -0xc00, R24 ;  /* 0xfffff40011117824 */ /* 0x000fe200078e0218 */
[C---:B------:R-:W-:Y:S01]  /*0ba0*/  SEL R37, R12.reuse, R14, !P3 ;  /* 0x0000000e0c257207 */ /* 0x040fe20005800000 */
[--C-:B------:R-:W-:Y:S01]  /*0bb0*/  IMAD R13, R11, 0x1000, R10.reuse ;  /* 0x000010000b0d7824 */ /* 0x100fe200078e020a */
[----:B------:R-:W-:Y:S01]  /*0bc0*/  SEL R15, R12, R15, !P3 ;  /* 0x0000000f0c0f7207 */ /* 0x000fe20005800000 */
[----:B------:R-:W-:-:S02]  /*0bd0*/  IMAD R27, R17, 0x1000, R10 ;  /* 0x00001000111b7824 */ /* 0x000fc400078e020a */
[--C-:B------:R-:W-:Y:S02]  /*0be0*/  IMAD R29, R21, 0x1000, R10.reuse ;  /* 0x00001000151d7824 */ /* 0x100fe400078e020a */
[--C-:B------:R-:W-:Y:S01]  /*0bf0*/  IMAD R11, R35, 0x1000, R10.reuse ;  /* 0x00001000230b7824 */ /* 0x100fe200078e020a */
[----:B------:R-:W-:Y:S01]  /*0c00*/  LEA R35, R8, UR14, 0x1 ;  /* 0x0000000e08237c11 */ /* 0x000fe2000f8e08ff */
[--C-:B------:R-:W-:Y:S01]  /*0c10*/  IMAD R17, R37, 0x1000, R10.reuse ;  /* 0x0000100025117824 */ /* 0x100fe200078e020a */
[----:B------:R-:W-:Y:S01]  /*0c20*/  CS2R R36, SRZ ;  /* 0x0000000000247805 */ /* 0x000fe2000001ff00 */
[--C-:B------:R-:W-:Y:S02]  /*0c30*/  IMAD R21, R15, 0x1000, R10.reuse ;  /* 0x000010000f157824 */ /* 0x100fe400078e020a */
[--C-:B------:R-:W-:Y:S02]  /*0c40*/  IMAD R31, R23, 0x1000, R10.reuse ;  /* 0x00001000171f7824 */ /* 0x100fe400078e020a */
[----:B------:R-:W-:-:S02]  /*0c50*/  IMAD R25, R25, 0x1000, R10 ;  /* 0x0000100019197824 */ /* 0x000fc400078e020a */
[----:B--2---:R-:W-:-:S04]  /*0c60*/  IMAD.WIDE R12, R13, 0x2, R18 ;  /* 0x000000020d0c7825 */ /* 0x004fc800078e0212 */
[----:B------:R-:W-:Y:S01]  /*0c70*/  IMAD.WIDE R14, R11, 0x2, R18 ;  /* 0x000000020b0e7825 */ /* 0x000fe200078e0212 */
[----:B------:R-:W-:-:S03]  /*0c80*/  IADD3 R102, P0, R12, 0x200, RZ ;  /* 0x000002000c667810 */ /* 0x000fc60007f1e0ff */
[----:B------:R-:W-:Y:S01]  /*0c90*/  IMAD.WIDE R16, R17, 0x2, R18 ;  /* 0x0000000211107825 */ /* 0x000fe200078e0212 */
[----:B------:R-:W-:-:S03]  /*0ca0*/  IADD3 R10, P1, R14, 0x200, RZ ;  /* 0x000002000e0a7810 */ /* 0x000fc60007f3e0ff */
[----:B------:R-:W-:-:S04]  /*0cb0*/  IMAD.WIDE R18, R21, 0x2, R18 ;  /* 0x0000000215127825 */ /* 0x000fc800078e0212 */
[----:B-1---5:R-:W-:Y:S01]  /*0cc0*/  IMAD.WIDE R20, R27, 0x2, R32 ;  /* 0x000000021b147825 */ /* 0x022fe200078e0220 */
[----:B------:R-:W-:-:S03]  /*0cd0*/  LEA R27, R4, UR14, 0x1 ;  /* 0x0000000e041b7c11 */ /* 0x000fc6000f8e08ff */
[----:B------:R-:W-:Y:S01]  /*0ce0*/  IMAD.WIDE R22, R29, 0x2, R32 ;  /* 0x000000021d167825 */ /* 0x000fe200078e0220 */
[----:B------:R-:W-:-:S03]  /*0cf0*/  LEA R29, R6, UR14, 0x1 ;  /* 0x0000000e061d7c11 */ /* 0x000fc6000f8e08ff */
[----:B------:R-:W-:Y:S01]  /*0d00*/  IMAD.WIDE R30, R31, 0x2, R32 ;  /* 0x000000021f1e7825 */ /* 0x000fe200078e0220 */
[----:B------:R-:W-:-:S03]  /*0d10*/  IADD3 R96, P2, R22, 0x200, RZ ;  /* 0x0000020016607810 */ /* 0x000fc60007f5e0ff */
[----:B------:R-:W-:Y:S01]  /*0d20*/  IMAD.WIDE R32, R25, 0x2, R32 ;  /* 0x0000000219207825 */ /* 0x000fe200078e0220 */
[----:B------:R-:W-:-:S03]  /*0d30*/  LEA R25, R9, UR14, 0x1 ;  /* 0x0000000e09197c11 */ /* 0x000fc6000f8e08ff */
[----:B------:R-:W-:Y:S01]  /*0d40*/  IMAD.X R11, RZ, RZ, R13, P0 ;  /* 0x000000ffff0b7224 */ /* 0x000fe200000e060d */
[----:B------:R-:W-:Y:S01]  /*0d50*/  IADD3 R88, P0, R16, 0x200, RZ ;  /* 0x0000020010587810 */ /* 0x000fe20007f1e0ff */
[----:B------:R-:W-:Y:S01]  /*0d60*/  @!PT LDS RZ, [RZ] ;  /* 0x00000000fffff984 */ /* 0x000fe20000000800 */
[----:B------:R-:W-:Y:S01]  /*0d70*/  @!PT LDS RZ, [RZ] ;  /* 0x00000000fffff984 */ /* 0x000fe20000000800 */
[----:B------:R-:W-:Y:S01]  /*0d80*/  @!PT LDS RZ, [RZ] ;  /* 0x00000000fffff984 */ /* 0x000fe20000000800 */
[----:B------:R-:W-:Y:S01]  /*0d90*/  LDGSTS.E.BYPASS.128 [R25], desc[UR18][R12.64] ;  /* 0x000000000c197fae */ /* 0x000fe2000b901c52 */
[----:B------:R-:W-:Y:S01]  /*0da0*/  IMAD.X R89, RZ, RZ, R15, P1 ;  /* 0x000000ffff597224 */ /* 0x000fe200008e060f */
[----:B------:R-:W-:Y:S01]  /*0db0*/  IADD3 R91, P1, R18, 0x200, RZ ;  /* 0x00000200125b7810 */ /* 0x000fe20007f3e0ff */
[----:B------:R-:W-:Y:S01]  /*0dc0*/  IMAD.X R110, RZ, RZ, R23, P2 ;  /* 0x000000ffff6e7224 */ /* 0x000fe200010e0617 */
[----:B------:R-:W-:Y:S01]  /*0dd0*/  LDGSTS.E.BYPASS.128 [R27], desc[UR18][R14.64] ;  /* 0x000000000e1b7fae */ /* 0x000fe2000b901c52 */
[----:B------:R-:W-:Y:S01]  /*0de0*/  IMAD.X R90, RZ, RZ, R17, P0 ;  /* 0x000000ffff5a7224 */ /* 0x000fe200000e0611 */
[----:B------:R-:W-:Y:S01]  /*0df0*/  IADD3 R95, P0, R20, 0x200, RZ ;  /* 0x00000200145f7810 */ /* 0x000fe20007f1e0ff */
[----:B------:R-:W-:Y:S01]  /*0e00*/  IMAD.X R94, RZ, RZ, R19, P1 ;  /* 0x000000ffff5e7224 */ /* 0x000fe200008e0613 */
[----:B------:R-:W-:Y:S01]  /*0e10*/  LDGSTS.E.BYPASS.128 [R29], desc[UR18][R16.64] ;  /* 0x00000000101d7fae */ /* 0x000fe2000b901c52 */
[----:B------:R-:W-:-:S02]  /*0e20*/  IADD3 R108, P1, R30, 0x200, RZ ;  /* 0x000002001e6c7810 */ /* 0x000fc40007f3e0ff */
[----:B------:R-:W-:Y:S01]  /*0e30*/  IMAD.X R97, RZ, RZ, R21, P0 ;  /* 0x000000ffff617224 */ /* 0x000fe200000e0615 */
[----:B------:R-:W-:Y:S01]  /*0e40*/  LDGSTS.E.BYPASS.128 [R35], desc[UR18][R18.64] ;  /* 0x0000000012237fae */ /* 0x000fe2000b901c52 */
[----:B------:R-:W-:Y:S01]  /*0e50*/  IADD3 R104, P0, R32, 0x200, RZ ;  /* 0x0000020020687810 */ /* 0x000fe20007f1e0ff */
[----:B------:R-:W-:Y:S02]  /*0e60*/  IMAD.X R109, RZ, RZ, R31, P1 ;  /* 0x000000ffff6d7224 */ /* 0x000fe400008e061f */
[----:B------:R-:W0:Y:S02]  /*0e70*/  LDGDEPBAR ;  /* 0x00000000000079af */ /* 0x000e240000000000 */
[----:B------:R-:W-:Y:S02]  /*0e80*/  IMAD.X R106, RZ, RZ, R33, P0 ;  /* 0x000000ffff6a7224 */ /* 0x000fe400000e0621 */
[----:B------:R-:W-:Y:S04]  /*0e90*/  LDGSTS.E.BYPASS.128 [R25+0x14000], desc[UR18][R20.64] ;  /* 0x1400000014197fae */ /* 0x000fe8000b901c52 */
[----:B------:R-:W-:Y:S04]  /*0ea0*/  LDGSTS.E.BYPASS.128 [R27+0x14000], desc[UR18][R22.64] ;  /* 0x14000000161b7fae */ /* 0x000fe8000b901c52 */
[----:B------:R-:W-:Y:S04]  /*0eb0*/  LDGSTS.E.BYPASS.128 [R29+0x14000], desc[UR18][R30.64] ;  /* 0x140000001e1d7fae */ /* 0x000fe8000b901c52 */
[----:B------:R-:W-:Y:S04]  /*0ec0*/  LDGSTS.E.BYPASS.128 [R35+0x14000], desc[UR18][R32.64] ;  /* 0x1400000020237fae */ /* 0x000fe8000b901c52 */
[----:B------:R-:W0:Y:S01]  /*0ed0*/  LDGDEPBAR ;  /* 0x00000000000079af */ /* 0x000e220000000000 */
[----:B------:R-:W-:Y:S06]  /*0ee0*/  BAR.SYNC.DEFER_BLOCKING 0x0 ;  /* 0x0000000000007b1d */ /* 0x000fec0000010000 */
[----:B------:R-:W-:Y:S01]  /*0ef0*/  @!PT LDS RZ, [RZ] ;  /* 0x00000000fffff984 */ /* 0x000fe20000000800 */
[----:B------:R-:W-:Y:S01]  /*0f00*/  @!PT LDS RZ, [RZ] ;  /* 0x00000000fffff984 */ /* 0x000fe20000000800 */
[----:B------:R-:W-:Y:S01]  /*0f10*/  @!PT LDS RZ, [RZ] ;  /* 0x00000000fffff984 */ /* 0x000fe20000000800 */
[----:B------:R-:W-:Y:S04]  /*0f20*/  LDGSTS.E.BYPASS.128 [R25+0x4000], desc[UR18][R12.64+0x80] ;  /* 0x040000800c197fae */ /* 0x000fe8000b901c52 */
[----:B------:R-:W-:Y:S04]  /*0f30*/  LDGSTS.E.BYPASS.128 [R27+0x4000], desc[UR18][R14.64+0x80] ;  /* 0x040000800e1b7fae */ /* 0x000fe8000b901c52 */
[----:B------:R-:W-:Y:S04]  /*0f40*/  LDGSTS.E.BYPASS.128 [R29+0x4000], desc[UR18][R16.64+0x80] ;  /* 0x04000080101d7fae */ /* 0x000fe8000b901c52 */
[----:B------:R-:W-:Y:S04]  /*0f50*/  LDGSTS.E.BYPASS.128 [R35+0x4000], desc[UR18][R18.64+0x80] ;  /* 0x0400008012237fae */ /* 0x000fe8000b901c52 */
[----:B------:R-:W0:Y:S04]  /*0f60*/  LDGDEPBAR ;  /* 0x00000000000079af */ /* 0x000e280000000000 */
        /* <DEDUP_REMOVED lines=23> */
[----:B------:R1:W-:Y:S04]  /*10e0*/  LDGSTS.E.BYPASS.128 [R25+0xc000], desc[UR18][R12.64+0x180] ;  /* 0x0c0001800c197fae */ /* 0x0003e8000b901c52 */
[----:B------:R-:W-:Y:S04]  /*10f0*/  LDGSTS.E.BYPASS.128 [R27+0xc000], desc[UR18][R14.64+0x180] ;  /* 0x0c0001800e1b7fae */ /* 0x000fe8000b901c52 */
[----:B------:R-:W-:Y:S04]  /*1100*/  LDGSTS.E.BYPASS.128 [R29+0xc000], desc[UR18][R16.64+0x180] ;  /* 0x0c000180101d7fae */ /* 0x000fe8000b901c52 */
[----:B------:R-:W-:Y:S01]  /*1110*/  LDGSTS.E.BYPASS.128 [R35+0xc000], desc[UR18][R18.64+0x180] ;  /* 0x0c00018012237fae */ /* 0x000fe2000b901c52 */
[----:B-1----:R-:W-:-:S03]  /*1120*/  IMAD.MOV.U32 R12, RZ, RZ, -0x40 ;  /* 0xffffffc0ff0c7424 */ /* 0x002fc600078e00ff */
[----:B------:R-:W0:Y:S04]  /*1130*/  LDGDEPBAR ;  /* 0x00000000000079af */ /* 0x000e280000000000 */
[----:B------:R1:W-:Y:S04]  /*1140*/  LDGSTS.E.BYPASS.128 [R25+0x20000], desc[UR18][R20.64+0x180] ;  /* 0x2000018014197fae */ /* 0x0003e8000b901c52 */
[----:B------:R2:W-:Y:S04]  /*1150*/  LDGSTS.E.BYPASS.128 [R27+0x20000], desc[UR18][R22.64+0x180] ;  /* 0x20000180161b7fae */ /* 0x0005e8000b901c52 */
[----:B------:R3:W-:Y:S04]  /*1160*/  LDGSTS.E.BYPASS.128 [R29+0x20000], desc[UR18][R30.64+0x180] ;  /* 0x200001801e1d7fae */ /* 0x0007e8000b901c52 */
[----:B------:R4:W-:Y:S01]  /*1170*/  LDGSTS.E.BYPASS.128 [R35+0x20000], desc[UR18][R32.64+0x180] ;  /* 0x2000018020237fae */ /* 0x0009e2000b901c52 */
[----:B-1----:R-:W-:-:S03]  /*1180*/  CS2R R24, SRZ ;  /* 0x0000000000187805 */ /* 0x002fc6000001ff00 */
[----:B------:R-:W0:Y:S01]  /*1190*/  LDGDEPBAR ;  /* 0x00000000000079af */ /* 0x000e220000000000 */
[----:B--2---:R-:W-:Y:S02]  /*11a0*/  CS2R R26, SRZ ;  /* 0x00000000001a7805 */ /* 0x004fe4000001ff00 */
[----:B---3--:R-:W-:Y:S02]  /*11b0*/  CS2R R28, SRZ ;  /* 0x00000000001c7805 */ /* 0x008fe4000001ff00 */
[----:B------:R-:W-:Y:S02]  /*11c0*/  CS2R R30, SRZ ;  /* 0x00000000001e7805 */ /* 0x000fe4000001ff00 */
[----:B----4-:R-:W-:Y:S02]  /*11d0*/  CS2R R32, SRZ ;  /* 0x0000000000207805 */ /* 0x010fe4000001ff00 */
[----:B------:R-:W-:-:S07]  /*11e0*/  CS2R R34, SRZ ;  /* 0x0000000000227805 */ /* 0x000fce000001ff00 */
.L_x_0:
[----:B------:R-:W1:Y:S01]  /*11f0*/  SHFL.IDX PT, R13, R111, RZ, 0x1f ;  /* 0x00001fff6f0d7589 */ /* 0x000e6200000e0000 */
[----:B------:R-:W-:Y:S01]  /*1200*/  UIADD3 UR16, UR16, 0x1, URZ ;  /* 0x0000000110107890 */ /* 0x000fe2000fffe03f */
[----:B------:R-:W-:-:S04]  /*1210*/  DEPBAR.LE SB0, 0x6 ;  /* 0x000081800000791a */ /* 0x000fc80000000000 */
[----:B------:R-:W-:Y:S01]  /*1220*/  UISETP.GE.AND UP0, UPT, UR16, 0x5, UPT ;  /* 0x000000051000788c */ /* 0x000fe2000bf06270 */
[----:B------:R-:W-:Y:S01]  /*1230*/  BAR.SYNC.DEFER_BLOCKING 0x0 ;  /* 0x0000000000007b1d */ /* 0x000fe20000010000 */
[----:B------:R-:W-:Y:S01]  /*1240*/  UIADD3 UR15, UR15, 0x1, URZ ;  /* 0x000000010f0f7890 */ /* 0x000fe2000fffe03f */
[----:B------:R-:W-:Y:S01]  /*1250*/  VIADD R100, R12, 0x40 ;  /* 0x000000400c647836 */ /* 0x000fe20000000000 */
[----:B------:R-:W-:Y:S01]  /*1260*/  USEL UR16, UR16, URZ, !UP0 ;  /* 0x0000003f10107287 */ /* 0x000fe2000c000000 */
[----:B------:R-:W-:Y:S02]  /*1270*/  IADD3 R22, P1, R102, UR4, RZ ;  /* 0x0000000466167c10 */ /* 0x000fe4000ff3e0ff */
[----:B------:R-:W-:Y:S01]  /*1280*/  UMOV UR11, 0x40000040 ;  /* 0x40000040000b7882 */ /* 0x000fe20000000000 */
[----:B------:R-:W-:Y:S02]  /*1290*/  ISETP.GE.U32.AND P0, PT, R100, 0xf00, PT ;  /* 0x00000f006400780c */ /* 0x000fe40003f06070 */
[----:B------:R-:W-:-:S02]  /*12a0*/  IADD3.X R23, R11, UR5, RZ, P1, !PT ;  /* 0x000000050b177c10 */ /* 0x000fc40008ffe4ff */
[----:B------:R-:W-:Y:S02]  /*12b0*/  IADD3 R16, P1, R88, UR4, RZ ;  /* 0x0000000458107c10 */ /* 0x000fe4000ff3e0ff */
[----:B------:R-:W-:Y:S02]  /*12c0*/  IADD3 R92, P2, R10, UR4, RZ ;  /* 0x000000040a5c7c10 */ /* 0x000fe4000ff5e0ff */
[----:B------:R-:W-:Y:S02]  /*12d0*/  IADD3.X R17, R90, UR5, RZ, P1, !PT ;  /* 0x000000055a117c10 */ /* 0x000fe40008ffe4ff */
[----:B-1----:R-:W-:Y:S02]  /*12e0*/  R2UR UR6, R13 ;  /* 0x000000000d0672ca */ /* 0x002fe400000e0000 */
[----:B------:R-:W-:Y:S02]  /*12f0*/  IADD3 R12, P1, R91, UR4, RZ ;  /* 0x000000045b0c7c10 */ /* 0x000fe4000ff3e0ff */
[----:B------:R-:W-:-:S02]  /*1300*/  IADD3.X R93, R89, UR5, RZ, P2, !PT ;  /* 0x00000005595d7c10 */ /* 0x000fc400097fe4ff */
[----:B------:R-:W-:Y:S01]  /*1310*/  IADD3 R14, P2, R95, UR4, RZ ;  /* 0x000000045f0e7c10 */ /* 0x000fe2000ff5e0ff */
[----:B------:R-:W-:Y:S01]  /*1320*/  WARPGROUP.ARRIVE ;  /* 0x00000000000079c5 */ /* 0x000fe20000000000 */
[----:B------:R-:W-:Y:S02]  /*1330*/  IADD3 R18, P3, R96, UR4, RZ ;  /* 0x0000000460127c10 */ /* 0x000fe4000ff7e0ff */
[----:B------:R-:W-:Y:S02]  /*1340*/  IADD3.X R13, R94, UR5, RZ, P1, !PT ;  /* 0x000000055e0d7c10 */ /* 0x000fe40008ffe4ff */
[----:B------:R-:W-:Y:S01]  /*1350*/  IADD3 R20, P1, R108, UR4, RZ ;  /* 0x000000046c147c10 */ /* 0x000fe2000ff3e0ff */
[----:B------:R-:W-:Y:S01]  /*1360*/  USHF.L.U32 UR7, UR6, 0x7, URZ ;  /* 0x0000000706077899 */ /* 0x000fe2000800063f */
[----:B------:R-:W-:Y:S01]  /*1370*/  IADD3.X R15, R97, UR5, RZ, P2, !PT ;  /* 0x00000005610f7c10 */ /* 0x000fe200097fe4ff */
[----:B------:R-:W-:Y:S01]  /*1380*/  ULEA UR6, UR16, UR14, 0xe ;  /* 0x0000000e10067291 */ /* 0x000fe2000f8e703f */
[----:B------:R-:W-:Y:S01]  /*1390*/  IADD3.X R19, R110, UR5, RZ, P3, !PT ;  /* 0x000000056e137c10 */ /* 0x000fe20009ffe4ff */
[----:B------:R-:W-:Y:S01]  /*13a0*/  ULOP3.LUT UR7, UR7, 0x380, URZ, 0xc0, !UPT ;  /* 0x0000038007077892 */ /* 0x000fe2000f8ec03f */
[----:B------:R-:W-:Y:S01]  /*13b0*/  IADD3.X R21, R109, UR5, RZ, P1, !PT ;  /* 0x000000056d157c10 */ /* 0x000fe20008ffe4ff */
[----:B------:R-:W-:-:S02]  /*13c0*/  USHF.R.U32.HI UR8, URZ, 0x4, UR6 ;  /* 0x000000043f087899 */ /* 0x000fc40008011606 */
[----:B------:R-:W-:Y:S02]  /*13d0*/  UIADD3 UR6, UR6, 0x14000, URZ ;  /* 0x0001400006067890 */ /* 0x000fe4000fffe03f */
[----:B------:R-:W-:Y:S02]  /*13e0*/  ULOP3.LUT UR8, UR8, 0x3fff, URZ, 0xc0, !UPT ;  /* 0x00003fff08087892 */ /* 0x000fe4000f8ec03f */
[----:B------:R-:W-:Y:S02]  /*13f0*/  USHF.R.U32.HI UR6, URZ, 0x4, UR6 ;  /* 0x000000043f067899 */ /* 0x000fe40008011606 */
[----:B------:R-:W-:Y:S02]  /*1400*/  UIADD3 UR12, UP0, UR7, UR8, URZ ;  /* 0x00000008070c7290 */ /* 0x000fe4000ff1e03f */
[----:B------:R-:W-:Y:S02]  /*1410*/  ULOP3.LUT UR6, UR6, 0x3fff, URZ, 0xc0, !UPT ;  /* 0x00003fff06067892 */ /* 0x000fe4000f8ec03f */
[----:B------:R-:W-:-:S02]  /*1420*/  UIADD3.X UR13, URZ, URZ, URZ, UP0, !UPT ;  /* 0x0000003f3f0d7290 */ /* 0x000fc400087fe43f */
[----:B------:R-:W-:Y:S02]  /*1430*/  ULOP3.LUT UR10, UR6, 0x4000000, URZ, 0xfc, !UPT ;  /* 0x04000000060a7892 */ /* 0x000fe4000f8efc3f */
[----:B------:R-:W-:Y:S02]  /*1440*/  ULOP3.LUT UR8, UR12, 0x4000000, URZ, 0xfc, !UPT ;  /* 0x040000000c087892 */ /* 0x000fe4000f8efc3f */
[----:B------:R-:W-:Y:S01]  /*1450*/  ULOP3.LUT UR9, UR13, 0x40000040, URZ, 0xfc, !UPT ;  /* 0x400000400d097892 */ /* 0x000fe2000f8efc3f */
[----:B------:R-:W-:Y:S01]  /*1460*/  UMOV UR7, URZ ;  /* 0x0000003f00077c82 */ /* 0x000fe20008000000 */
[----:B------:R-:W-:-:S04]  /*1470*/  UISETP.GE.AND UP0, UPT, UR15, 0x5, UPT ;  /* 0x000000050f00788c */ /* 0x000fc8000bf06270 */
[----:B------:R-:W-:-:S03]  /*1480*/  USEL UR15, UR15, URZ, !UP0 ;  /* 0x0000003f0f0f7287 */ /* 0x000fc6000c000000 */
[----:B------:R-:W-:Y:S01]  /*1490*/  HGMMA.64x128x16.F32.BF16 R24, gdesc[UR8], R24 ;  /* 0x01e00000081879f0 */ /* 0x000fe20008701818 */
[----:B------:R-:W-:Y:S01]  /*14a0*/  UMOV UR8, 0x4000002 ;  /* 0x0400000200087882 */ /* 0x000fe20000000000 */
[----:B------:R-:W-:Y:S02]  /*14b0*/  UMOV UR9, 0x40000040 ;  /* 0x4000004000097882 */ /* 0x000fe40000000000 */
[----:B------:R-:W-:Y:S02]  /*14c0*/  UIADD3.64 UR10, UR6, UR8, URZ ;  /* 0x00000008060a7297 */ /* 0x000fe4000fffe03f */
[----:B------:R-:W-:-:S09]  /*14d0*/  UIADD3.64 UR8, UR12, UR8, URZ ;  /* 0x000000080c087297 */ /* 0x000fd2000fffe03f */
        /* <DEDUP_REMOVED lines=9> */
[----:B------:R-:W-:Y:S02]  /*1570*/  UIADD3.64 UR8, UR12, UR8, URZ ;  /* 0x000000080c087297 */ /* 0x000fe4000fffe03f */
[----:B------:R-:W-:-:S06]  /*1580*/  ULEA UR6, UR15, UR14, 0xe ;  /* 0x0000000e0f067291 */ /* 0x000fcc000f8e703f */
[----:B------:R-:W-:Y:S02]  /*1590*/  LEA R101, R9, UR6, 0x1 ;  /* 0x0000000609657c11 */ /* 0x000fe4000f8e08ff */
[----:B------:R-:W-:Y:S02]  /*15a0*/  LEA R103, R4, UR6, 0x1 ;  /* 0x0000000604677c11 */ /* 0x000fe4000f8e08ff */
[----:B------:R-:W-:Y:S02]  /*15b0*/  LEA R105, R6, UR6, 0x1 ;  /* 0x0000000606697c11 */ /* 0x000fe4000f8e08ff */
[----:B------:R-:W-:Y:S01]  /*15c0*/  LEA R107, R8, UR6, 0x1 ;  /* 0x00000006086b7c11 */ /* 0x000fe2000f8e08ff */
[----:B------:R-:W-:Y:S03]  /*15d0*/  HGMMA.64x128x16.F32.BF16 R24, gdesc[UR8], R24, gsb0 ;  /* 0x01e00000081879f0 */ /* 0x000fe60008001818 */
[----:B------:R-:W-:-:S02]  /*15e0*/  WARPGROUP.DEPBAR.LE gsb0, 0x1 ;  /* 0x00008000000079c5 */ /* 0x000fc40000010100 */
[----:B------:R-:W-:Y:S06]  /*15f0*/  BAR.SYNC.DEFER_BLOCKING 0x0 ;  /* 0x0000000000007b1d */ /* 0x000fec0000010000 */
[----:B------:R-:W-:Y:S01]  /*1600*/  @!PT LDS RZ, [RZ] ;  /* 0x00000000fffff984 */ /* 0x000fe20000000800 */
[----:B------:R-:W-:Y:S01]  /*1610*/  @!PT LDS RZ, [RZ] ;  /* 0x00000000fffff984 */ /* 0x000fe20000000800 */
[----:B------:R-:W-:Y:S01]  /*1620*/  @!PT LDS RZ, [RZ] ;  /* 0x00000000fffff984 */ /* 0x000fe20000000800 */
[----:B------:R1:W-:Y:S04]  /*1630*/  LDGSTS.E.BYPASS.128 [R101], desc[UR18][R22.64], !P0 ;  /* 0x0000000016657fae */ /* 0x0003e8000c101c52 */
[----:B------:R-:W-:Y:S04]  /*1640*/  LDGSTS.E.BYPASS.128 [R103], desc[UR18][R92.64], !P0 ;  /* 0x000000005c677fae */ /* 0x000fe8000c101c52 */
[----:B------:R-:W-:Y:S01]  /*1650*/  LDGSTS.E.BYPASS.128 [R105], desc[UR18][R16.64], !P0 ;  /* 0x0000000010697fae */ /* 0x000fe2000c101c52 */
[----:B-1----:R-:W-:-:S03]  /*1660*/  IADD3 R22, P4, R104, UR4, RZ ;  /* 0x0000000468167c10 */ /* 0x002fc6000ff9e0ff */
[----:B------:R1:W-:Y:S01]  /*1670*/  LDGSTS.E.BYPASS.128 [R107], desc[UR18][R12.64], !P0 ;  /* 0x000000000c6b7fae */ /* 0x0003e2000c101c52 */
[----:B------:R-:W-:Y:S01]  /*1680*/  UIADD3 UR4, UP0, UR4, 0x80, URZ ;  /* 0x0000008004047890 */ /* 0x000fe2000ff1e03f */
[----:B------:R-:W-:Y:S02]  /*1690*/  IADD3.X R23, R106, UR5, RZ, P4, !PT ;  /* 0x000000056a177c10 */ /* 0x000fe4000a7fe4ff */
[----:B------:R-:W0:Y:S01]  /*16a0*/  LDGDEPBAR ;  /* 0x00000000000079af */ /* 0x000e220000000000 */
[----:B------:R-:W-:-:S03]  /*16b0*/  UIADD3.X UR5, URZ, UR5, URZ, UP0, !UPT ;  /* 0x000000053f057290 */ /* 0x000fc600087fe43f */
[----:B------:R2:W-:Y:S04]  /*16c0*/  LDGSTS.E.BYPASS.128 [R101+0x14000], desc[UR18][R14.64], !P0 ;  /* 0x140000000e657fae */ /* 0x0005e8000c101c52 */
[----:B------:R2:W-:Y:S01]  /*16d0*/  LDGSTS.E.BYPASS.128 [R103+0x14000], desc[UR18][R18.64], !P0 ;  /* 0x1400000012677fae */ /* 0x0005e2000c101c52 */
[----:B-1----:R-:W-:-:S03]  /*16e0*/  IMAD.MOV.U32 R12, RZ, RZ, R100 ;  /* 0x000000ffff0c7224 */ /* 0x002fc600078e0064 */
[----:B------:R2:W-:Y:S04]  /*16f0*/  LDGSTS.E.BYPASS.128 [R105+0x14000], desc[UR18][R20.64], !P0 ;  /* 0x1400000014697fae */ /* 0x0005e8000c101c52 */
[----:B------:R2:W-:Y:S01]  /*1700*/  LDGSTS.E.BYPASS.128 [R107+0x14000], desc[UR18][R22.64], !P0 ;  /* 0x14000000166b7fae */ /* 0x0005e2000c101c52 */
[----:B------:R-:W-:-:S03]  /*1710*/  ISETP.GE.U32.AND P0, PT, R100, 0xfc0, PT ;  /* 0x00000fc06400780c */ /* 0x000fc60003f06070 */
[----:B------:R-:W0:Y:S10]  /*1720*/  LDGDEPBAR ;  /* 0x00000000000079af */ /* 0x000e340000000000 */
[----:B--2---:R-:W-:Y:S05]  /*1730*/  @!P0 BRA `(.L_x_0) ;  /* 0xfffffff800ac8947 */ /* 0x004fea000383ffff */
[----:B------:R-:W-:Y:S02]  /*1740*/  WARPGROUP.DEPBAR.LE gsb0, 0x0 ;  /* 0x00008000000079c5 */ /* 0x000fe40000010000 */
[----:B------:R-:W-:-:S04]  /*1750*/  DEPBAR.LE SB0, 0x0 ;  /* 0x000080000000791a */ /* 0x000fc80000000000 */
[----:B------:R-:W-:Y:S02]  /*1760*/  SHF.R.U32.HI R4, RZ, 0x1, R7 ;  /* 0x00000001ff047819 */ /* 0x000fe40000011607 */
[----:B------:R-:W-:Y:S02]  /*1770*/  LOP3.LUT R98, R98, 0x7, RZ, 0xc0, !PT ;  /* 0x0000000762627812 */ /* 0x000fe400078ec0ff */
[----:B------:R-:W-:Y:S02]  /*1780*/  LOP3.LUT R7, R7, 0xf, RZ, 0xc0, !PT ;  /* 0x0000000f07077812 */ /* 0x000fe400078ec0ff */
[----:B------:R-:W-:Y:S01]  /*1790*/  LOP3.LUT R4, R4, 0x8, RZ, 0xc0, !PT ;  /* 0x0000000804047812 */ /* 0x000fe200078ec0ff */
[----:B------:R-:W-:Y:S01]  /*17a0*/  IMAD.SHL.U32 R6, R98, 0x2, RZ ;  /* 0x0000000262067824 */ /* 0x000fe200078e00ff */
[----:B------:R-:W-:Y:S02]  /*17b0*/  F2FP.BF16.F32.PACK_AB R24, R25, R24 ;  /* 0x000000181918723e */ /* 0x000fe400000010ff */
[----:B------:R-:W-:Y:S01]  /*17c0*/  F2FP.BF16.F32.PACK_AB R25, R27, R26 ;  /* 0x0000001a1b19723e */ /* 0x000fe200000010ff */
[----:B------:R-:W-:Y:S01]  /*17d0*/  IMAD R7, R7, 0x88, R4 ;  /* 0x0000008807077824 */ /* 0x000fe200078e0204 */
[----:B------:R-:W-:-:S02]  /*17e0*/  LOP3.LUT R99, R6, R99, RZ, 0xfc, !PT ;  /* 0x0000006306637212 */ /* 0x000fc400078efcff */
[----:B------:R-:W-:Y:S01]  /*17f0*/  LOP3.LUT R4, R2, 0x78, RZ, 0xc0, !PT ;  /* 0x0000007802047812 */ /* 0x000fe200078ec0ff */
[----:B------:R-:W-:Y:S01]  /*1800*/  IMAD R7, R98, 0x880, R7 ;  /* 0x0000088062077824 */ /* 0x000fe200078e0207 */
[----:B------:R-:W-:Y:S02]  /*1810*/  F2FP.BF16.F32.PACK_AB R32, R33, R32 ;  /* 0x000000202120723e */ /* 0x000fe400000010ff */
[----:B------:R-:W-:Y:S01]  /*1820*/  F2FP.BF16.F32.PACK_AB R26, R29, R28 ;  /* 0x0000001c1d1a723e */ /* 0x000fe200000010ff */
[----:B------:R-:W-:Y:S01]  /*1830*/  IMAD R99, R99, 0x88, R4 ;  /* 0x0000008863637824 */ /* 0x000fe200078e0204 */
[----:B------:R-:W-:Y:S02]  /*1840*/  F2FP.BF16.F32.PACK_AB R27, R31, R30 ;  /* 0x0000001e1f1b723e */ /* 0x000fe400000010ff */
[----:B------:R-:W-:Y:S02]  /*1850*/  F2FP.BF16.F32.PACK_AB R33, R35, R34 ;  /* 0x000000222321723e */ /* 0x000fe400000010ff */
[----:B------:R-:W-:-:S02]  /*1860*/  F2FP.BF16.F32.PACK_AB R40, R41, R40 ;  /* 0x000000282928723e */ /* 0x000fc400000010ff */
[----:B------:R-:W-:Y:S01]  /*1870*/  LEA R4, R7, UR14, 0x1 ;  /* 0x0000000e07047c11 */ /* 0x000fe2000f8e08ff */
[----:B------:R-:W-:Y:S01]  /*1880*/  BAR.SYNC.DEFER_BLOCKING 0x0 ;  /* 0x0000000000007b1d */ /* 0x000fe20000010000 */
[----:B------:R-:W-:Y:S02]  /*1890*/  F2FP.BF16.F32.PACK_AB R34, R37, R36 ;  /* 0x000000242522723e */ /* 0x000fe400000010ff */
[----:B------:R-:W-:Y:S02]  /*18a0*/  F2FP.BF16.F32.PACK_AB R35, R39, R38 ;  /* 0x000000262723723e */ /* 0x000fe400000010ff */
[----:B------:R-:W-:-:S03]  /*18b0*/  F2FP.BF16.F32.PACK_AB R41, R43, R42 ;  /* 0x0000002a2b29723e */ /* 0x000fc600000010ff */
[----:B------:R-:W1:Y:S01]  /*18c0*/  LDC.64 R6, c[0x0][0x220] ;  /* 0x00008800ff067b82 */ /* 0x000e620000000a00 */
[----:B------:R-:W-:Y:S02]  /*18d0*/  F2FP.BF16.F32.PACK_AB R48, R49, R48 ;  /* 0x000000303130723e */ /* 0x000fe400000010ff */
[----:B------:R-:W-:Y:S02]  /*18e0*/  F2FP.BF16.F32.PACK_AB R42, R45, R44 ;  /* 0x0000002c2d2a723e */ /* 0x000fe400000010ff */
[----:B------:R-:W-:Y:S02]  /*18f0*/  F2FP.BF16.F32.PACK_AB R43, R47, R46 ;  /* 0x0000002e2f2b723e */ /* 0x000fe400000010ff */
[----:B------:R-:W-:Y:S02]  /*1900*/  F2FP.BF16.F32.PACK_AB R49, R51, R50 ;  /* 0x000000323331723e */ /* 0x000fe400000010ff */
[----:B------:R-:W-:Y:S02]  /*1910*/  F2FP.BF16.F32.PACK_AB R56, R57, R56 ;  /* 0x000000383938723e */ /* 0x000fe400000010ff */
[----:B------:R-:W-:-:S02]  /*1920*/  F2FP.BF16.F32.PACK_AB R50, R53, R52 ;  /* 0x000000343532723e */ /* 0x000fc400000010ff */
[----:B------:R-:W-:Y:S02]  /*1930*/  F2FP.BF16.F32.PACK_AB R51, R55, R54 ;  /* 0x000000363733723e */ /* 0x000fe400000010ff */
[----:B------:R-:W-:Y:S02]  /*1940*/  F2FP.BF16.F32.PACK_AB R57, R59, R58 ;  /* 0x0000003a3b39723e */ /* 0x000fe400000010ff */
[----:B------:R-:W-:Y:S01]  /*1950*/  F2FP.BF16.F32.PACK_AB R64, R65, R64 ;  /* 0x000000404140723e */ /* 0x000fe200000010ff */
[----:B------:R-:W-:Y:S01]  /*1960*/  STSM.16.M88.4 [R4], R24 ;  /* 0x0000001804007844 */ /* 0x000fe20000000200 */
[----:B------:R-:W-:Y:S02]  /*1970*/  F2FP.BF16.F32.PACK_AB R58, R61, R60 ;  /* 0x0000003c3d3a723e */ /* 0x000fe400000010ff */
[----:B------:R-:W-:Y:S01]  /*1980*/  F2FP.BF16.F32.PACK_AB R59, R63, R62 ;  /* 0x0000003e3f3b723e */ /* 0x000fe200000010ff */
[----:B------:R2:W-:Y:S01]  /*1990*/  STSM.16.M88.4 [R4+0x20], R32 ;  /* 0x0000202004007844 */ /* 0x0005e20000000200 */
[----:B------:R-:W-:-:S02]  /*19a0*/  F2FP.BF16.F32.PACK_AB R65, R67, R66 ;  /* 0x000000424341723e */ /* 0x000fc400000010ff */
[----:B------:R-:W-:Y:S01]  /*19b0*/  F2FP.BF16.F32.PACK_AB R72, R73, R72 ;  /* 0x000000484948723e */ /* 0x000fe200000010ff */
[----:B------:R-:W-:Y:S01]  /*19c0*/  STSM.16.M88.4 [R4+0x40], R40 ;  /* 0x0000402804007844 */ /* 0x000fe20000000200 */
[----:B------:R-:W-:Y:S02]  /*19d0*/  F2FP.BF16.F32.PACK_AB R66, R69, R68 ;  /* 0x000000444542723e */ /* 0x000fe400000010ff */
[----:B------:R-:W-:Y:S01]  /*19e0*/  F2FP.BF16.F32.PACK_AB R67, R71, R70 ;  /* 0x000000464743723e */ /* 0x000fe200000010ff */
[----:B------:R-:W-:Y:S01]  /*19f0*/  STSM.16.M88.4 [R4+0x60], R48 ;  /* 0x0000603004007844 */ /* 0x000fe20000000200 */
[----:B------:R-:W-:Y:S02]  /*1a00*/  F2FP.BF16.F32.PACK_AB R73, R75, R74 ;  /* 0x0000004a4b49723e */ /* 0x000fe400000010ff */
[----:B------:R-:W-:Y:S01]  /*1a10*/  F2FP.BF16.F32.PACK_AB R80, R81, R80 ;  /* 0x000000505150723e */ /* 0x000fe200000010ff */
[----:B------:R-:W-:Y:S01]  /*1a20*/  STSM.16.M88.4 [R4+0x80], R56 ;  /* 0x0000803804007844 */ /* 0x000fe20000000200 */
[----:B------:R-:W-:-:S02]  /*1a30*/  F2FP.BF16.F32.PACK_AB R74, R77, R76 ;  /* 0x0000004c4d4a723e */ /* 0x000fc400000010ff */
[----:B------:R-:W-:Y:S01]  /*1a40*/  F2FP.BF16.F32.PACK_AB R75, R79, R78 ;  /* 0x0000004e4f4b723e */ /* 0x000fe200000010ff */
[----:B------:R-:W-:Y:S01]  /*1a50*/  STSM.16.M88.4 [R4+0xa0], R64 ;  /* 0x0000a04004007844 */ /* 0x000fe20000000200 */
[----:B------:R-:W-:Y:S02]  /*1a60*/  F2FP.BF16.F32.PACK_AB R81, R83, R82 ;  /* 0x000000525351723e */ /* 0x000fe400000010ff */
[----:B------:R-:W-:Y:S01]  /*1a70*/  F2FP.BF16.F32.PACK_AB R82, R85, R84 ;  /* 0x000000545552723e */ /* 0x000fe200000010ff */
[----:B------:R-:W-:Y:S01]  /*1a80*/  STSM.16.M88.4 [R4+0xc0], R72 ;  /* 0x0000c04804007844 */ /* 0x000fe20000000200 */
[----:B------:R-:W-:Y:S02]  /*1a90*/  F2FP.BF16.F32.PACK_AB R83, R87, R86 ;  /* 0x000000565753723e */ /* 0x000fe400000010ff */
[----:B------:R-:W-:Y:S02]  /*1aa0*/  LEA R99, R99, UR14, 0x1 ;  /* 0x0000000e63637c11 */ /* 0x000fe4000f8e08ff */
[----:B------:R-:W-:Y:S01]  /*1ab0*/  LOP3.LUT R2, R5, 0x78, R2, 0xf8, !PT ;  /* 0x0000007805027812 */ /* 0x000fe200078ef802 */
[----:B------:R1:W-:Y:S01]  /*1ac0*/  STSM.16.M88.4 [R4+0xe0], R80 ;  /* 0x0000e05004007844 */ /* 0x0003e20000000200 */
[C---:B------:R-:W-:Y:S01]  /*1ad0*/  LOP3.LUT R5, R3.reuse, 0x10, RZ, 0xfc, !PT ;  /* 0x0000001003057812 */ /* 0x040fe200078efcff */
[----:B------:R-:W-:Y:S01]  /*1ae0*/  BAR.SYNC.DEFER_BLOCKING 0x0 ;  /* 0x0000000000007b1d */ /* 0x000fe20000010000 */
[----:B------:R-:W-:Y:S01]  /*1af0*/  ISETP.GE.AND P0, PT, R2, 0xc00, PT ;  /* 0x00000c000200780c */ /* 0x000fe20003f06270 */
[C---:B------:R-:W-:Y:S01]  /*1b00*/  IMAD R37, R3.reuse, 0xc00, R2 ;  /* 0x00000c0003257824 */ /* 0x040fe200078e0202 */
[----:B------:R-:W-:-:S02]  /*1b10*/  LOP3.LUT R29, R3, 0x20, RZ, 0xfc, !PT ;  /* 0x00000020031d7812 */ /* 0x000fc400078efcff */
[-C--:B------:R-:W-:Y:S01]  /*1b20*/  ISETP.LT.AND P1, PT, R3, R0.reuse, !P0 ;  /* 0x000000000300720c */ /* 0x080fe20004721270 */
[----:B--2---:R-:W-:Y:S01]  /*1b30*/  VIADD R35, R37, 0xc000 ;  /* 0x0000c00025237836 */ /* 0x004fe20000000000 */
[----:B------:R-:W-:Y:S01]  /*1b40*/  LOP3.LUT R31, R3, 0x30, RZ, 0xfc, !PT ;  /* 0x00000030031f7812 */ /* 0x000fe200078efcff */
[----:B------:R-:W-:Y:S01]  /*1b50*/  VIADD R39, R37, 0x48000 ;  /* 0x0004800025277836 */ /* 0x000fe20000000000 */
[----:B------:R-:W-:Y:S02]  /*1b60*/  LOP3.LUT R33, R3, 0x40, RZ, 0xfc, !PT ;  /* 0x0000004003217812 */ /* 0x000fe400078efcff */
[-C--:B------:R-:W-:Y:S01]  /*1b70*/  ISETP.LT.AND P6, PT, R5, R0.reuse, !P0 ;  /* 0x000000000500720c */ /* 0x080fe200047c1270 */
[----:B-1----:R-:W-:Y:S01]  /*1b80*/  IMAD.WIDE R4, R37, 0x2, R6 ;  /* 0x0000000225047825 */ /* 0x002fe200078e0206 */
[-C--:B------:R-:W-:Y:S02]  /*1b90*/  ISETP.LT.AND P5, PT, R29, R0.reuse, !P0 ;  /* 0x000000001d00720c */ /* 0x080fe400047a1270 */
[----:B------:R-:W-:-:S02]  /*1ba0*/  ISETP.LT.AND P4, PT, R31, R0, !P0 ;  /* 0x000000001f00720c */ /* 0x000fc40004781270 */
[----:B------:R-:W-:Y:S02]  /*1bb0*/  LOP3.LUT R29, R3, 0x50, RZ, 0xfc, !PT ;  /* 0x00000050031d7812 */ /* 0x000fe400078efcff */
[-C--:B------:R-:W-:Y:S02]  /*1bc0*/  ISETP.LT.AND P3, PT, R33, R0.reuse, !P0 ;  /* 0x000000002100720c */ /* 0x080fe40004761270 */
[C---:B------:R-:W-:Y:S02]  /*1bd0*/  LOP3.LUT R31, R3.reuse, 0x60, RZ, 0xfc, !PT ;  /* 0x00000060031f7812 */ /* 0x040fe400078efcff */
[----:B------:R-:W-:Y:S01]  /*1be0*/  LOP3.LUT R33, R3, 0x70, RZ, 0xfc, !PT ;  /* 0x0000007003217812 */ /* 0x000fe200078efcff */
[----:B------:R-:W1:Y:S01]  /*1bf0*/  LDS.128 R44, [R99] ;  /* 0x00000000632c7984 */ /* 0x000e620000000c00 */
[----:B------:R-:W-:Y:S01]  /*1c00*/  ISETP.LT.AND P2, PT, R29, R0, !P0 ;  /* 0x000000001d00720c */ /* 0x000fe20004741270 */
[----:B------:R-:W-:Y:S02]  /*1c10*/  VIADD R29, R37, 0x18000 ;  /* 0x00018000251d7836 */ /* 0x000fe40000000000 */
[----:B------:R-:W2:Y:S01]  /*1c20*/  LDS.128 R52, [R99+0x1100] ;  /* 0x0011000063347984 */ /* 0x000ea20000000c00 */
[----:B------:R-:W-:-:S03]  /*1c30*/  IMAD.WIDE R2, R35, 0x2, R6 ;  /* 0x0000000223027825 */ /* 0x000fc600078e0206 */
[----:B------:R-:W3:Y:S01]  /*1c40*/  LDS.128 R24, [R99+0x2200] ;  /* 0x0022000063187984 */ /* 0x000ee20000000c00 */
[----:B------:R-:W-:Y:S02]  /*1c50*/  VIADD R35, R37, 0x3c000 ;  /* 0x0003c00025237836 */ /* 0x000fe40000000000 */
[--C-:B------:R-:W-:Y:S01]  /*1c60*/  IMAD.WIDE R28, R29, 0x2, R6.reuse ;  /* 0x000000021d1c7825 */ /* 0x100fe200078e0206 */
[----:B------:R-:W4:Y:S04]  /*1c70*/  LDS.128 R20, [R99+0x3300] ;  /* 0x0033000063147984 */ /* 0x000f280000000c00 */
[----:B------:R-:W5:Y:S04]  /*1c80*/  LDS.128 R16, [R99+0x4400] ;  /* 0x0044000063107984 */ /* 0x000f680000000c00 */
[----:B------:R-:W5:Y:S04]  /*1c90*/  LDS.128 R12, [R99+0x5500] ;  /* 0x00550000630c7984 */ /* 0x000f680000000c00 */
[----:B------:R-:W5:Y:S04]  /*1ca0*/  LDS.128 R8, [R99+0x6600] ;  /* 0x0066000063087984 */ /* 0x000f680000000c00 */
[----:B-1----:R1:W-:Y:S01]  /*1cb0*/  @P1 STG.E.128 desc[UR18][R4.64], R44 ;  /* 0x0000002c04001986 */ /* 0x0023e2000c101d12 */
[-C--:B------:R-:W-:Y:S01]  /*1cc0*/  ISETP.LT.AND P1, PT, R31, R0.reuse, !P0 ;  /* 0x000000001f00720c */ /* 0x080fe20004721270 */
[----:B------:R-:W-:Y:S01]  /*1cd0*/  VIADD R31, R37, 0x24000 ;  /* 0x00024000251f7836 */ /* 0x000fe20000000000 */
[----:B------:R-:W-:Y:S01]  /*1ce0*/  ISETP.LT.AND P0, PT, R33, R0, !P0 ;  /* 0x000000002100720c */ /* 0x000fe20004701270 */
[----:B------:R-:W-:Y:S01]  /*1cf0*/  VIADD R33, R37, 0x30000 ;  /* 0x0003000025217836 */ /* 0x000fe20000000000 */
[----:B--2---:R2:W-:Y:S01]  /*1d00*/  @P6 STG.E.128 desc[UR18][R2.64], R52 ;  /* 0x0000003402006986 */ /* 0x0045e2000c101d12 */
[----:B------:R-:W-:-:S03]  /*1d10*/  IMAD.WIDE R30, R31, 0x2, R6 ;  /* 0x000000021f1e7825 */ /* 0x000fc600078e0206 */
[----:B---3--:R2:W-:Y:S04]  /*1d20*/  @P5 STG.E.128 desc[UR18][R28.64], R24 ;  /* 0x000000181c005986 */ /* 0x0085e8000c101d12 */
[----:B----4-:R2:W-:Y:S01]  /*1d30*/  @P4 STG.E.128 desc[UR18][R30.64], R20 ;  /* 0x000000141e004986 */ /* 0x0105e2000c101d12 */
[----:B-1----:R-:W-:-:S04]  /*1d40*/  IMAD.WIDE R4, R33, 0x2, R6 ;  /* 0x0000000221047825 */ /* 0x002fc800078e0206 */
[--C-:B------:R-:W-:Y:S01]  /*1d50*/  IMAD.WIDE R32, R35, 0x2, R6.reuse ;  /* 0x0000000223207825 */ /* 0x100fe200078e0206 */
[----:B-----5:R2:W-:Y:S03]  /*1d60*/  @P3 STG.E.128 desc[UR18][R4.64], R16 ;  /* 0x0000001004003986 */ /* 0x0205e6000c101d12 */
[----:B------:R-:W-:Y:S01]  /*1d70*/  IMAD.WIDE R34, R39, 0x2, R6 ;  /* 0x0000000227227825 */ /* 0x000fe200078e0206 */
[----:B------:R2:W-:Y:S04]  /*1d80*/  @P2 STG.E.128 desc[UR18][R32.64], R12 ;  /* 0x0000000c20002986 */ /* 0x0005e8000c101d12 */
[----:B------:R2:W-:Y:S01]  /*1d90*/  @P1 STG.E.128 desc[UR18][R34.64], R8 ;  /* 0x0000000822001986 */ /* 0x0005e2000c101d12 */
[----:B------:R-:W-:Y:S05]  /*1da0*/  @!P0 EXIT ;  /* 0x000000000000894d */ /* 0x000fea0003800000 */
[----:B------:R-:W1:Y:S01]  /*1db0*/  LDS.128 R96, [R99+0x7700] ;  /* 0x0077000063607984 */ /* 0x000e620000000c00 */
[----:B------:R-:W-:-:S04]  /*1dc0*/  VIADD R37, R37, 0x54000 ;  /* 0x0005400025257836 */ /* 0x000fc80000000000 */
[----:B------:R-:W-:-:S05]  /*1dd0*/  IMAD.WIDE R6, R37, 0x2, R6 ;  /* 0x0000000225067825 */ /* 0x000fca00078e0206 */
[----:B-1----:R-:W-:Y:S01]  /*1de0*/  STG.E.128 desc[UR18][R6.64], R96 ;  /* 0x0000006006007986 */ /* 0x002fe2000c101d12 */
[----:B------:R-:W-:Y:S05]  /*1df0*/  EXIT ;  /* 0x000000000000794d */ /* 0x000fea0003800000 */
.L_x_1:
[----:B------:R-:W-:-:S00]  /*1e00*/  BRA `(.L_x_1) ;  /* 0xfffffffc00fc7947 */ /* 0x000fc0000383ffff */
[----:B------:R-:W-:-:S00]  /*1e10*/  NOP ;  /* 0x0000000000007918 */ /* 0x000fc00000000000 */
        /* <DEDUP_REMOVED lines=14> */
.L_x_2:


//--------------------- .nv.shared.triton_mm      --------------------------
	.section	.nv.shared.triton_mm,"aw",@nobits
	.sectionflags	@""
	.align	16
	.zero		1024


//--------------------- .nv.constant0.triton_mm   --------------------------
	.section	.nv.constant0.triton_mm,"a",@progbits
	.sectionflags	@""
	.align	4
.nv.constant0.triton_mm:
	.zero		556
